//
// Generated by NVIDIA NVVM Compiler
//
// Compiler Build ID: CL-36424714
// Cuda compilation tools, release 13.0, V13.0.88
// Based on NVVM 20.0.0
//

.version 9.0
.target sm_100
.address_size 64

	// .globl	_Z12permuteData2PKfPfiiiii

.visible .entry _Z12permuteData2PKfPfiiiii(
	.param .u64 .ptr .align 1 _Z12permuteData2PKfPfiiiii_param_0,
	.param .u64 .ptr .align 1 _Z12permuteData2PKfPfiiiii_param_1,
	.param .u32 _Z12permuteData2PKfPfiiiii_param_2,
	.param .u32 _Z12permuteData2PKfPfiiiii_param_3,
	.param .u32 _Z12permuteData2PKfPfiiiii_param_4,
	.param .u32 _Z12permuteData2PKfPfiiiii_param_5,
	.param .u32 _Z12permuteData2PKfPfiiiii_param_6
)
{
	.reg .pred 	%p<15>;
	.reg .b32 	%r<70>;
	.reg .b32 	%f<32>;
	.reg .b64 	%rd<53>;

	ld.param.u64 	%rd8, [_Z12permuteData2PKfPfiiiii_param_0];
	ld.param.u64 	%rd9, [_Z12permuteData2PKfPfiiiii_param_1];
	ld.param.u32 	%r33, [_Z12permuteData2PKfPfiiiii_param_2];
	ld.param.u32 	%r34, [_Z12permuteData2PKfPfiiiii_param_3];
	ld.param.u32 	%r35, [_Z12permuteData2PKfPfiiiii_param_4];
	ld.param.u32 	%r36, [_Z12permuteData2PKfPfiiiii_param_5];
	ld.param.u32 	%r37, [_Z12permuteData2PKfPfiiiii_param_6];
	cvta.to.global.u64 	%rd1, %rd9;
	cvta.to.global.u64 	%rd2, %rd8;
	mov.u32 	%r38, %ctaid.x;
	mov.u32 	%r39, %ntid.x;
	mov.u32 	%r40, %tid.x;
	mad.lo.s32 	%r1, %r38, %r39, %r40;
	setp.ge.s32 	%p1, %r1, %r33;
	@%p1 bra 	$L__BB0_20;
	setp.lt.s32 	%p2, %r37, 1;
	@%p2 bra 	$L__BB0_20;
	min.s32 	%r41, %r36, %r34;
	setp.lt.s32 	%p3, %r41, 1;
	@%p3 bra 	$L__BB0_20;
	and.b32  	%r2, %r34, 15;
	add.s32 	%r3, %r2, -1;
	and.b32  	%r4, %r34, 7;
	and.b32  	%r5, %r34, 2147483632;
	and.b32  	%r6, %r34, 3;
	neg.s32 	%r7, %r5;
	mul.lo.s32 	%r8, %r36, %r33;
	shl.b32 	%r9, %r35, 4;
	add.s64 	%rd3, %rd1, 32;
	mul.lo.s32 	%r43, %r34, %r33;
	mul.lo.s32 	%r10, %r43, %r36;
	mul.lo.s32 	%r44, %r34, %r1;
	mul.lo.s32 	%r11, %r44, %r36;
	mov.b32 	%r62, 0;
	mul.wide.s32 	%rd6, %r35, 4;
$L__BB0_4:
	mul.lo.s32 	%r46, %r10, %r62;
	add.s32 	%r13, %r46, %r1;
	add.s32 	%r14, %r46, %r11;
	mad.lo.s32 	%r47, %r33, %r62, %r1;
	mul.lo.s32 	%r15, %r36, %r47;
	mov.b32 	%r63, 0;
$L__BB0_5:
	setp.lt.u32 	%p4, %r34, 16;
	mul.lo.s32 	%r17, %r63, %r34;
	mov.b32 	%r68, 0;
	@%p4 bra 	$L__BB0_8;
	mul.lo.s32 	%r49, %r35, %r63;
	mad.lo.s32 	%r50, %r8, %r62, %r49;
	mad.lo.s32 	%r65, %r34, %r50, %r1;
	add.s32 	%r51, %r15, %r63;
	mul.lo.s32 	%r64, %r34, %r51;
	mov.u32 	%r66, %r7;
$L__BB0_7:
	.pragma "nounroll";
	mul.wide.s32 	%rd10, %r64, 4;
	add.s64 	%rd11, %rd3, %rd10;
	mul.wide.s32 	%rd12, %r65, 4;
	add.s64 	%rd13, %rd2, %rd12;
	ld.global.f32 	%f1, [%rd13];
	st.global.f32 	[%rd11+-32], %f1;
	mul.wide.s32 	%rd14, %r35, 4;
	add.s64 	%rd15, %rd13, %rd14;
	ld.global.f32 	%f2, [%rd15];
	st.global.f32 	[%rd11+-28], %f2;
	add.s64 	%rd16, %rd15, %rd14;
	ld.global.f32 	%f3, [%rd16];
	st.global.f32 	[%rd11+-24], %f3;
	add.s64 	%rd17, %rd16, %rd14;
	ld.global.f32 	%f4, [%rd17];
	st.global.f32 	[%rd11+-20], %f4;
	add.s64 	%rd18, %rd17, %rd14;
	ld.global.f32 	%f5, [%rd18];
	st.global.f32 	[%rd11+-16], %f5;
	add.s64 	%rd19, %rd18, %rd14;
	ld.global.f32 	%f6, [%rd19];
	st.global.f32 	[%rd11+-12], %f6;
	add.s64 	%rd20, %rd19, %rd14;
	ld.global.f32 	%f7, [%rd20];
	st.global.f32 	[%rd11+-8], %f7;
	add.s64 	%rd21, %rd20, %rd14;
	ld.global.f32 	%f8, [%rd21];
	st.global.f32 	[%rd11+-4], %f8;
	add.s64 	%rd22, %rd21, %rd14;
	ld.global.f32 	%f9, [%rd22];
	st.global.f32 	[%rd11], %f9;
	add.s64 	%rd23, %rd22, %rd14;
	ld.global.f32 	%f10, [%rd23];
	st.global.f32 	[%rd11+4], %f10;
	add.s64 	%rd24, %rd23, %rd14;
	ld.global.f32 	%f11, [%rd24];
	st.global.f32 	[%rd11+8], %f11;
	add.s64 	%rd25, %rd24, %rd14;
	ld.global.f32 	%f12, [%rd25];
	st.global.f32 	[%rd11+12], %f12;
	add.s64 	%rd26, %rd25, %rd14;
	ld.global.f32 	%f13, [%rd26];
	st.global.f32 	[%rd11+16], %f13;
	add.s64 	%rd27, %rd26, %rd14;
	ld.global.f32 	%f14, [%rd27];
	st.global.f32 	[%rd11+20], %f14;
	add.s64 	%rd28, %rd27, %rd14;
	ld.global.f32 	%f15, [%rd28];
	st.global.f32 	[%rd11+24], %f15;
	add.s64 	%rd29, %rd28, %rd14;
	ld.global.f32 	%f16, [%rd29];
	st.global.f32 	[%rd11+28], %f16;
	add.s32 	%r66, %r66, 16;
	add.s32 	%r65, %r65, %r9;
	add.s32 	%r64, %r64, 16;
	setp.ne.s32 	%p5, %r66, 0;
	mov.u32 	%r68, %r5;
	@%p5 bra 	$L__BB0_7;
$L__BB0_8:
	setp.eq.s32 	%p6, %r2, 0;
	@%p6 bra 	$L__BB0_18;
	setp.lt.u32 	%p7, %r3, 7;
	@%p7 bra 	$L__BB0_11;
	add.s32 	%r52, %r68, %r17;
	mad.lo.s32 	%r53, %r52, %r35, %r13;
	mul.wide.s32 	%rd30, %r53, 4;
	add.s64 	%rd31, %rd2, %rd30;
	ld.global.f32 	%f17, [%rd31];
	add.s32 	%r54, %r52, %r14;
	mul.wide.s32 	%rd32, %r54, 4;
	add.s64 	%rd33, %rd1, %rd32;
	st.global.f32 	[%rd33], %f17;
	mul.wide.s32 	%rd34, %r35, 4;
	add.s64 	%rd35, %rd31, %rd34;
	ld.global.f32 	%f18, [%rd35];
	st.global.f32 	[%rd33+4], %f18;
	add.s64 	%rd36, %rd35, %rd34;
	ld.global.f32 	%f19, [%rd36];
	st.global.f32 	[%rd33+8], %f19;
	add.s64 	%rd37, %rd36, %rd34;
	ld.global.f32 	%f20, [%rd37];
	st.global.f32 	[%rd33+12], %f20;
	add.s64 	%rd38, %rd37, %rd34;
	ld.global.f32 	%f21, [%rd38];
	st.global.f32 	[%rd33+16], %f21;
	add.s64 	%rd39, %rd38, %rd34;
	ld.global.f32 	%f22, [%rd39];
	st.global.f32 	[%rd33+20], %f22;
	add.s64 	%rd40, %rd39, %rd34;
	ld.global.f32 	%f23, [%rd40];
	st.global.f32 	[%rd33+24], %f23;
	add.s64 	%rd41, %rd40, %rd34;
	ld.global.f32 	%f24, [%rd41];
	st.global.f32 	[%rd33+28], %f24;
	add.s32 	%r68, %r68, 8;
$L__BB0_11:
	setp.eq.s32 	%p8, %r4, 0;
	@%p8 bra 	$L__BB0_18;
	add.s32 	%r55, %r4, -1;
	setp.lt.u32 	%p9, %r55, 3;
	@%p9 bra 	$L__BB0_14;
	add.s32 	%r56, %r68, %r17;
	mad.lo.s32 	%r57, %r56, %r35, %r13;
	mul.wide.s32 	%rd42, %r57, 4;
	add.s64 	%rd43, %rd2, %rd42;
	ld.global.f32 	%f25, [%rd43];
	add.s32 	%r58, %r56, %r14;
	mul.wide.s32 	%rd44, %r58, 4;
	add.s64 	%rd45, %rd1, %rd44;
	st.global.f32 	[%rd45], %f25;
	mul.wide.s32 	%rd46, %r35, 4;
	add.s64 	%rd47, %rd43, %rd46;
	ld.global.f32 	%f26, [%rd47];
	st.global.f32 	[%rd45+4], %f26;
	add.s64 	%rd48, %rd47, %rd46;
	ld.global.f32 	%f27, [%rd48];
	st.global.f32 	[%rd45+8], %f27;
	add.s64 	%rd49, %rd48, %rd46;
	ld.global.f32 	%f28, [%rd49];
	st.global.f32 	[%rd45+12], %f28;
	add.s32 	%r68, %r68, 4;
$L__BB0_14:
	setp.eq.s32 	%p10, %r6, 0;
	@%p10 bra 	$L__BB0_18;
	setp.eq.s32 	%p11, %r6, 1;
	add.s32 	%r59, %r68, %r17;
	mad.lo.s32 	%r60, %r59, %r35, %r13;
	mul.wide.s32 	%rd50, %r60, 4;
	add.s64 	%rd4, %rd2, %rd50;
	ld.global.f32 	%f29, [%rd4];
	add.s32 	%r61, %r59, %r14;
	mul.wide.s32 	%rd51, %r61, 4;
	add.s64 	%rd5, %rd1, %rd51;
	st.global.f32 	[%rd5], %f29;
	@%p11 bra 	$L__BB0_18;
	setp.eq.s32 	%p12, %r6, 2;
	add.s64 	%rd7, %rd4, %rd6;
	ld.global.f32 	%f30, [%rd7];
	st.global.f32 	[%rd5+4], %f30;
	@%p12 bra 	$L__BB0_18;
	add.s64 	%rd52, %rd7, %rd6;
	ld.global.f32 	%f31, [%rd52];
	st.global.f32 	[%rd5+8], %f31;
$L__BB0_18:
	add.s32 	%r63, %r63, 1;
	setp.ne.s32 	%p13, %r63, %r36;
	@%p13 bra 	$L__BB0_5;
	add.s32 	%r62, %r62, 1;
	setp.ne.s32 	%p14, %r62, %r37;
	@%p14 bra 	$L__BB0_4;
$L__BB0_20:
	ret;

}


// ===== COMPILED SASS (sm_100) =====

	.target	sm_100

	.elftype	@"ET_EXEC"


//--------------------- .note.nv.tkinfo           --------------------------
	.section	.note.nv.tkinfo,"",@"SHT_NOTE"
	.sectionflags	@"SHF_NOTE_NV_TKINFO"
	.tkinfo
        /*0018*/ 	.word	0x00000002
        /*0030*/ 	.string	""
        /*0030*/ 	.string	"ptxas"
        /*0030*/ 	.string	"Cuda compilation tools, release 13.0, V13.0.88"
        /*0030*/ 	.string	"Build cuda_13.0.r13.0/compiler.36424714_0"
        /*0030*/ 	.string	"-arch sm_100 -m 64 "



//--------------------- .note.nv.cuinfo           --------------------------
	.section	.note.nv.cuinfo,"",@"SHT_NOTE"
	.sectionflags	@"SHF_NOTE_NV_CUINFO"
        /*0018*/ 	.short	0x0002
        /*001a*/ 	.short	0x0064
        /*001c*/ 	.short	0x0082
	.zero		2


//--------------------- .nv.info                  --------------------------
	.section	.nv.info,"",@"SHT_CUDA_INFO"
	.align	4


	//----- nvinfo : EIATTR_REGCOUNT
	.align		4
        /*0000*/ 	.byte	0x04, 0x2f
        /*0002*/ 	.short	(.L_1 - .L_0)
	.align		4
.L_0:
        /*0004*/ 	.word	index@(_Z12permuteData2PKfPfiiiii)
        /*0008*/ 	.word	0x00000020


	//----- nvinfo : EIATTR_FRAME_SIZE
	.align		4
.L_1:
        /*000c*/ 	.byte	0x04, 0x11
        /*000e*/ 	.short	(.L_3 - .L_2)
	.align		4
.L_2:
        /*0010*/ 	.word	index@(_Z12permuteData2PKfPfiiiii)
        /*0014*/ 	.word	0x00000000


	//----- nvinfo : EIATTR_MIN_STACK_SIZE
	.align		4
.L_3:
        /*0018*/ 	.byte	0x04, 0x12
        /*001a*/ 	.short	(.L_5 - .L_4)
	.align		4
.L_4:
        /*001c*/ 	.word	index@(_Z12permuteData2PKfPfiiiii)
        /*0020*/ 	.word	0x00000000
.L_5:


//--------------------- .nv.compat                --------------------------
	.section	.nv.compat,"",@"SHT_CUDA_COMPAT_INFO"
	.align	4
        /*0000*/ 	.byte	0x02, 0x09, 0x00, 0x00, 0x02, 0x02, 0x01, 0x00, 0x02, 0x05, 0x05, 0x00, 0x03, 0x07, 0x01, 0x01
        /*0010*/ 	.byte	0x02, 0x03, 0x00, 0x00, 0x02, 0x06, 0x01, 0x00, 0x04, 0x0b, 0x08, 0x00, 0x09, 0x00, 0x00, 0x00
        /*0020*/ 	.byte	0x00, 0x00, 0x00, 0x00


//--------------------- .nv.info._Z12permuteData2PKfPfiiiii --------------------------
	.section	.nv.info._Z12permuteData2PKfPfiiiii,"",@"SHT_CUDA_INFO"
	.sectionflags	@""
	.align	4


	//----- nvinfo : EIATTR_CUDA_API_VERSION
	.align		4
        /*0000*/ 	.byte	0x04, 0x37
        /*0002*/ 	.short	(.L_7 - .L_6)
.L_6:
        /*0004*/ 	.word	0x00000082


	//----- nvinfo : EIATTR_KPARAM_INFO
	.align		4
.L_7:
        /*0008*/ 	.byte	0x04, 0x17
        /*000a*/ 	.short	(.L_9 - .L_8)
.L_8:
        /*000c*/ 	.word	0x00000000
        /*0010*/ 	.short	0x0006
        /*0012*/ 	.short	0x0020
        /*0014*/ 	.byte	0x00, 0xf0, 0x11, 0x00


	//----- nvinfo : EIATTR_KPARAM_INFO
	.align		4
.L_9:
        /*0018*/ 	.byte	0x04, 0x17
        /*001a*/ 	.short	(.L_11 - .L_10)
.L_10:
        /*001c*/ 	.word	0x00000000
        /*0020*/ 	.short	0x0005
        /*0022*/ 	.short	0x001c
        /*0024*/ 	.byte	0x00, 0xf0, 0x11, 0x00


	//----- nvinfo : EIATTR_KPARAM_INFO
	.align		4
.L_11:
        /*0028*/ 	.byte	0x04, 0x17
        /*002a*/ 	.short	(.L_13 - .L_12)
.L_12:
        /*002c*/ 	.word	0x00000000
        /*0030*/ 	.short	0x0004
        /*0032*/ 	.short	0x0018
        /*0034*/ 	.byte	0x00, 0xf0, 0x11, 0x00


	//----- nvinfo : EIATTR_KPARAM_INFO
	.align		4
.L_13:
        /*0038*/ 	.byte	0x04, 0x17
        /*003a*/ 	.short	(.L_15 - .L_14)
.L_14:
        /*003c*/ 	.word	0x00000000
        /*0040*/ 	.short	0x0003
        /*0042*/ 	.short	0x0014
        /*0044*/ 	.byte	0x00, 0xf0, 0x11, 0x00


	//----- nvinfo : EIATTR_KPARAM_INFO
	.align		4
.L_15:
        /*0048*/ 	.byte	0x04, 0x17
        /*004a*/ 	.short	(.L_17 - .L_16)
.L_16:
        /*004c*/ 	.word	0x00000000
        /*0050*/ 	.short	0x0002
        /*0052*/ 	.short	0x0010
        /*0054*/ 	.byte	0x00, 0xf0, 0x11, 0x00


	//----- nvinfo : EIATTR_KPARAM_INFO
	.align		4
.L_17:
        /*0058*/ 	.byte	0x04, 0x17
        /*005a*/ 	.short	(.L_19 - .L_18)
.L_18:
        /*005c*/ 	.word	0x00000000
        /*0060*/ 	.short	0x0001
        /*0062*/ 	.short	0x0008
        /*0064*/ 	.byte	0x00, 0xf5, 0x21, 0x00


	//----- nvinfo : EIATTR_KPARAM_INFO
	.align		4
.L_19:
        /*0068*/ 	.byte	0x04, 0x17
        /*006a*/ 	.short	(.L_21 - .L_20)
.L_20:
        /*006c*/ 	.word	0x00000000
        /*0070*/ 	.short	0x0000
        /*0072*/ 	.short	0x0000
        /*0074*/ 	.byte	0x00, 0xf5, 0x21, 0x00


	//----- nvinfo : EIATTR_SPARSE_MMA_MASK
	.align		4
.L_21:
        /*0078*/ 	.byte	0x03, 0x50
        /*007a*/ 	.short	0x0000


	//----- nvinfo : EIATTR_MAXREG_COUNT
	.align		4
        /*007c*/ 	.byte	0x03, 0x1b
        /*007e*/ 	.short	0x00ff


	//----- nvinfo : EIATTR_MERCURY_ISA_VERSION
	.align		4
        /*0080*/ 	.byte	0x03, 0x5f
        /*0082*/ 	.short	0x0101


	//----- nvinfo : EIATTR_VRC_CTA_INIT_COUNT
	.align		4
        /*0084*/ 	.byte	0x02, 0x4a
	.zero		1
	.zero		1


	//----- nvinfo : EIATTR_EXIT_INSTR_OFFSETS
	.align		4
        /*0088*/ 	.byte	0x04, 0x1c
        /*008a*/ 	.short	(.L_23 - .L_22)


	//   ....[0]....
.L_22:
        /*008c*/ 	.word	0x00000070


	//   ....[1]....
        /*0090*/ 	.word	0x000000a0


	//   ....[2]....
        /*0094*/ 	.word	0x000000f0


	//   ....[3]....
        /*0098*/ 	.word	0x00000c50


	//----- nvinfo : EIATTR_CBANK_PARAM_SIZE
	.align		4
.L_23:
        /*009c*/ 	.byte	0x03, 0x19
        /*009e*/ 	.short	0x0024


	//----- nvinfo : EIATTR_PARAM_CBANK
	.align		4
        /*00a0*/ 	.byte	0x04, 0x0a
        /*00a2*/ 	.short	(.L_25 - .L_24)
	.align		4
.L_24:
        /*00a4*/ 	.word	index@(.nv.constant0._Z12permuteData2PKfPfiiiii)
        /*00a8*/ 	.short	0x0380
        /*00aa*/ 	.short	0x0024


	//----- nvinfo : EIATTR_SW_WAR
	.align		4
.L_25:
        /*00ac*/ 	.byte	0x04, 0x36
        /*00ae*/ 	.short	(.L_27 - .L_26)
.L_26:
        /*00b0*/ 	.word	0x00000008
.L_27:


//--------------------- .nv.callgraph             --------------------------
	.section	.nv.callgraph,"",@"SHT_CUDA_CALLGRAPH"
	.align	4
	.sectionentsize	8
	.align		4
        /*0000*/ 	.word	0x00000000
	.align		4
        /*0004*/ 	.word	0xffffffff
	.align		4
        /*0008*/ 	.word	0x00000000
	.align		4
        /*000c*/ 	.word	0xfffffffe
	.align		4
        /*0010*/ 	.word	0x00000000
	.align		4
        /*0014*/ 	.word	0xfffffffd
	.align		4
        /*0018*/ 	.word	0x00000000
	.align		4
        /*001c*/ 	.word	0xfffffffc


//--------------------- .text._Z12permuteData2PKfPfiiiii --------------------------
	.section	.text._Z12permuteData2PKfPfiiiii,"ax",@progbits
	.align	128
        .global         _Z12permuteData2PKfPfiiiii
        .type           _Z12permuteData2PKfPfiiiii,@function
        .size           _Z12permuteData2PKfPfiiiii,(.L_x_8 - _Z12permuteData2PKfPfiiiii)
        .other          _Z12permuteData2PKfPfiiiii,@"STO_CUDA_ENTRY STV_DEFAULT"
_Z12permuteData2PKfPfiiiii:
.text._Z12permuteData2PKfPfiiiii:
[----:B------:R-:W-:Y:S01]  /*0000*/  LDC R1, c[0x0][0x37c] ;  /* 0x0000df00ff017b82 */ /* 0x000fe20000000800 */
[----:B------:R-:W0:Y:S07]  /*0010*/  S2R R3, SR_TID.X ;  /* 0x0000000000037919 */ /* 0x000e2e0000002100 */
[----:B------:R-:W0:Y:S01]  /*0020*/  S2UR UR4, SR_CTAID.X ;  /* 0x00000000000479c3 */ /* 0x000e220000002500 */
[----:B------:R-:W1:Y:S07]  /*0030*/  LDCU UR10, c[0x0][0x390] ;  /* 0x00007200ff0a77ac */ /* 0x000e6e0008000800 */
[----:B------:R-:W0:Y:S02]  /*0040*/  LDC R24, c[0x0][0x360] ;  /* 0x0000d800ff187b82 */ /* 0x000e240000000800 */
[----:B0-----:R-:W-:-:S05]  /*0050*/  IMAD R24, R24, UR4, R3 ;  /* 0x0000000418187c24 */ /* 0x001fca000f8e0203 */
[----:B-1----:R-:W-:-:S13]  /*0060*/  ISETP.GE.AND P0, PT, R24, UR10, PT ;  /* 0x0000000a18007c0c */ /* 0x002fda000bf06270 */
[----:B------:R-:W-:Y:S05]  /*0070*/  @P0 EXIT ;  /* 0x000000000000094d */ /* 0x000fea0003800000 */
[----:B------:R-:W0:Y:S02]  /*0080*/  LDC R0, c[0x0][0x3a0] ;  /* 0x0000e800ff007b82 */ /* 0x000e240000000800 */
[----:B0-----:R-:W-:-:S13]  /*0090*/  ISETP.GE.AND P0, PT, R0, 0x1, PT ;  /* 0x000000010000780c */ /* 0x001fda0003f06270 */
[----:B------:R-:W-:Y:S05]  /*00a0*/  @!P0 EXIT ;  /* 0x000000000000894d */ /* 0x000fea0003800000 */
[----:B------:R-:W0:Y:S01]  /*00b0*/  LDC R3, c[0x0][0x394] ;  /* 0x0000e500ff037b82 */ /* 0x000e220000000800 */
[----:B------:R-:W0:Y:S02]  /*00c0*/  LDCU UR4, c[0x0][0x39c] ;  /* 0x00007380ff0477ac */ /* 0x000e240008000800 */
[----:B0-----:R-:W-:-:S04]  /*00d0*/  VIMNMX R0, PT, PT, R3, UR4, PT ;  /* 0x0000000403007c48 */ /* 0x001fc8000bfe0100 */
[----:B------:R-:W-:-:S13]  /*00e0*/  ISETP.GE.AND P0, PT, R0, 0x1, PT ;  /* 0x000000010000780c */ /* 0x000fda0003f06270 */
[----:B------:R-:W-:Y:S05]  /*00f0*/  @!P0 EXIT ;  /* 0x000000000000894d */ /* 0x000fea0003800000 */
[----:B------:R-:W0:Y:S01]  /*0100*/  LDCU.64 UR6, c[0x0][0x388] ;  /* 0x00007100ff0677ac */ /* 0x000e220008000a00 */
[C---:B------:R-:W-:Y:S01]  /*0110*/  LOP3.LUT R22, R3.reuse, 0xf, RZ, 0xc0, !PT ;  /* 0x0000000f03167812 */ /* 0x040fe200078ec0ff */
[----:B------:R-:W-:Y:S01]  /*0120*/  HFMA2 R7, -RZ, RZ, 0, 0 ;  /* 0x00000000ff077431 */ /* 0x000fe200000001ff */
[C---:B------:R-:W-:Y:S01]  /*0130*/  LOP3.LUT R10, R3.reuse, 0x7ffffff0, RZ, 0xc0, !PT ;  /* 0x7ffffff0030a7812 */ /* 0x040fe200078ec0ff */
[----:B------:R-:W-:Y:S01]  /*0140*/  UIMAD UR4, UR10, UR4, URZ ;  /* 0x000000040a0472a4 */ /* 0x000fe2000f8e02ff */
[----:B------:R-:W-:Y:S01]  /*0150*/  IADD3 R0, PT, PT, R22, -0x1, RZ ;  /* 0xffffffff16007810 */ /* 0x000fe20007ffe0ff */
[----:B------:R-:W-:Y:S01]  /*0160*/  IMAD R8, R24, R3, RZ ;  /* 0x0000000318087224 */ /* 0x000fe200078e02ff */
[C---:B------:R-:W-:Y:S01]  /*0170*/  LOP3.LUT R11, R3.reuse, 0x7, RZ, 0xc0, !PT ;  /* 0x00000007030b7812 */ /* 0x040fe200078ec0ff */
[----:B------:R-:W1:Y:S01]  /*0180*/  LDCU.64 UR8, c[0x0][0x358] ;  /* 0x00006b00ff0877ac */ /* 0x000e620008000a00 */
[----:B------:R-:W-:Y:S01]  /*0190*/  ISETP.GE.U32.AND P0, PT, R0, 0x7, PT ;  /* 0x000000070000780c */ /* 0x000fe20003f06070 */
[C---:B------:R-:W-:Y:S01]  /*01a0*/  IMAD R6, R3.reuse, UR4, RZ ;  /* 0x0000000403067c24 */ /* 0x040fe2000f8e02ff */
[----:B------:R-:W-:-:S02]  /*01b0*/  LOP3.LUT R9, R3, 0x3, RZ, 0xc0, !PT ;  /* 0x0000000303097812 */ /* 0x000fc400078ec0ff */
[----:B------:R-:W-:Y:S01]  /*01c0*/  IADD3 R4, PT, PT, -R10, RZ, RZ ;  /* 0x000000ff0a047210 */ /* 0x000fe20007ffe1ff */
[----:B0-----:R-:W-:-:S04]  /*01d0*/  UIADD3 UR5, UP0, UPT, UR6, 0x20, URZ ;  /* 0x0000002006057890 */ /* 0x001fc8000ff1e0ff */
[----:B------:R-:W-:-:S12]  /*01e0*/  UIADD3.X UR6, UPT, UPT, URZ, UR7, URZ, UP0, !UPT ;  /* 0x00000007ff067290 */ /* 0x000fd800087fe4ff */
.L_x_6:
[----:B0-----:R-:W0:Y:S01]  /*01f0*/  LDCU UR7, c[0x0][0x39c] ;  /* 0x00007380ff0777ac */ /* 0x001e220008000800 */
[----:B-1-34-:R-:W-:Y:S01]  /*0200*/  IMAD R13, R6, R7, RZ ;  /* 0x00000007060d7224 */ /* 0x01afe200078e02ff */
[----:B------:R-:W-:Y:S01]  /*0210*/  MOV R5, RZ ;  /* 0x000000ff00057202 */ /* 0x000fe20000000f00 */
[----:B--2---:R-:W2:Y:S03]  /*0220*/  LDCU UR10, c[0x0][0x390] ;  /* 0x00007200ff0a77ac */ /* 0x004ea60008000800 */
[----:B------:R-:W-:Y:S01]  /*0230*/  IADD3 R3, PT, PT, R24, R13, RZ ;  /* 0x0000000d18037210 */ /* 0x000fe20007ffe0ff */
[----:B0-----:R-:W-:Y:S02]  /*0240*/  IMAD R2, R8, UR7, R13 ;  /* 0x0000000708027c24 */ /* 0x001fe4000f8e020d */
[----:B--2---:R-:W-:-:S07]  /*0250*/  IMAD R0, R7, UR10, R24 ;  /* 0x0000000a07007c24 */ /* 0x004fce000f8e0218 */
.L_x_5:
[----:B0-----:R-:W0:Y:S01]  /*0260*/  LDCU UR7, c[0x0][0x394] ;  /* 0x00007280ff0777ac */ /* 0x001e220008000800 */
[----:B------:R-:W-:Y:S01]  /*0270*/  MOV R26, RZ ;  /* 0x000000ff001a7202 */ /* 0x000fe20000000f00 */
[----:B0-----:R-:W-:-:S09]  /*0280*/  UISETP.GE.U32.AND UP0, UPT, UR7, 0x10, UPT ;  /* 0x000000100700788c */ /* 0x001fd2000bf06070 */
[----:B-1234-:R-:W-:Y:S05]  /*0290*/  BRA.U !UP0, `(.L_x_0) ;  /* 0x0000000508047547 */ /* 0x01efea000b800000 */
[----:B------:R-:W0:Y:S01]  /*02a0*/  LDC.64 R12, c[0x0][0x398] ;  /* 0x0000e600ff0c7b82 */ /* 0x000e220000000a00 */
[----:B------:R-:W-:Y:S01]  /*02b0*/  MOV R25, R4 ;  /* 0x0000000400197202 */ /* 0x000fe20000000f00 */
[----:B0-----:R-:W-:Y:S02]  /*02c0*/  IMAD R14, R5, R12, RZ ;  /* 0x0000000c050e7224 */ /* 0x001fe400078e02ff */
[----:B------:R-:W-:Y:S02]  /*02d0*/  IMAD R23, R0, R13, R5 ;  /* 0x0000000d00177224 */ /* 0x000fe400078e0205 */
[----:B------:R-:W-:Y:S02]  /*02e0*/  IMAD R13, R7, UR4, R14 ;  /* 0x00000004070d7c24 */ /* 0x000fe4000f8e020e */
[----:B------:R-:W-:Y:S02]  /*02f0*/  IMAD R23, R23, UR7, RZ ;  /* 0x0000000717177c24 */ /* 0x000fe4000f8e02ff */
[----:B------:R-:W-:-:S07]  /*0300*/  IMAD R13, R13, UR7, R24 ;  /* 0x000000070d0d7c24 */ /* 0x000fce000f8e0218 */
.L_x_1:
[----:B--2---:R-:W0:Y:S02]  /*0310*/  LDC.64 R14, c[0x0][0x380] ;  /* 0x0000e000ff0e7b82 */ /* 0x004e240000000a00 */
[----:B0-----:R-:W-:-:S05]  /*0320*/  IMAD.WIDE R14, R13, 0x4, R14 ;  /* 0x000000040d0e7825 */ /* 0x001fca00078e020e */
[----:B-1----:R-:W2:Y:S01]  /*0330*/  LDG.E R21, desc[UR8][R14.64] ;  /* 0x000000080e157981 */ /* 0x002ea2000c1e1900 */
[----:B------:R-:W-:Y:S01]  /*0340*/  MOV R16, UR5 ;  /* 0x0000000500107c02 */ /* 0x000fe20008000f00 */
[----:B------:R-:W-:Y:S01]  /*0350*/  IMAD.WIDE R28, R12, 0x4, R14 ;  /* 0x000000040c1c7825 */ /* 0x000fe200078e020e */
[----:B------:R-:W-:-:S03]  /*0360*/  MOV R17, UR6 ;  /* 0x0000000600117c02 */ /* 0x000fc60008000f00 */
[----:B------:R-:W-:-:S05]  /*0370*/  IMAD.WIDE R16, R23, 0x4, R16 ;  /* 0x0000000417107825 */ /* 0x000fca00078e0210 */
[----:B--2---:R-:W-:Y:S04]  /*0380*/  STG.E desc[UR8][R16.64+-0x20], R21 ;  /* 0xffffe01510007986 */ /* 0x004fe8000c101908 */
[----:B------:R-:W2:Y:S01]  /*0390*/  LDG.E R15, desc[UR8][R28.64] ;  /* 0x000000081c0f7981 */ /* 0x000ea2000c1e1900 */
[----:B------:R-:W-:-:S03]  /*03a0*/  IMAD.WIDE R26, R12, 0x4, R28 ;  /* 0x000000040c1a7825 */ /* 0x000fc600078e021c */
[----:B--2---:R0:W-:Y:S04]  /*03b0*/  STG.E desc[UR8][R16.64+-0x1c], R15 ;  /* 0xffffe40f10007986 */ /* 0x0041e8000c101908 */
[----:B------:R-:W2:Y:S01]  /*03c0*/  LDG.E R14, desc[UR8][R26.64] ;  /* 0x000000081a0e7981 */ /* 0x000ea2000c1e1900 */
[----:B------:R-:W-:-:S03]  /*03d0*/  IMAD.WIDE R18, R12, 0x4, R26 ;  /* 0x000000040c127825 */ /* 0x000fc600078e021a */
[----:B--2---:R-:W-:Y:S04]  /*03e0*/  STG.E desc[UR8][R16.64+-0x18], R14 ;  /* 0xffffe80e10007986 */ /* 0x004fe8000c101908 */
[----:B0-----:R0:W2:Y:S02]  /*03f0*/  LDG.E R15, desc[UR8][R18.64] ;  /* 0x00000008120f7981 */ /* 0x0010a4000c1e1900 */
[C---:B0-----:R-:W-:Y:S02]  /*0400*/  IMAD.WIDE R18, R12.reuse, 0x4, R18 ;  /* 0x000000040c127825 */ /* 0x041fe400078e0212 */
[----:B--2---:R-:W-:Y:S04]  /*0410*/  STG.E desc[UR8][R16.64+-0x14], R15 ;  /* 0xffffec0f10007986 */ /* 0x004fe8000c101908 */
[----:B------:R-:W2:Y:S01]  /*0420*/  LDG.E R27, desc[UR8][R18.64] ;  /* 0x00000008121b7981 */ /* 0x000ea2000c1e1900 */
[----:B------:R-:W-:-:S03]  /*0430*/  IMAD.WIDE R20, R12, 0x4, R18 ;  /* 0x000000040c147825 */ /* 0x000fc600078e0212 */
[----:B--2---:R-:W-:Y:S04]  /*0440*/  STG.E desc[UR8][R16.64+-0x10], R27 ;  /* 0xfffff01b10007986 */ /* 0x004fe8000c101908 */
[----:B------:R-:W2:Y:S01]  /*0450*/  LDG.E R26, desc[UR8][R20.64] ;  /* 0x00000008141a7981 */ /* 0x000ea2000c1e1900 */
[----:B------:R-:W-:-:S03]  /*0460*/  IMAD.WIDE R28, R12, 0x4, R20 ;  /* 0x000000040c1c7825 */ /* 0x000fc600078e0214 */
[----:B--2---:R0:W-:Y:S04]  /*0470*/  STG.E desc[UR8][R16.64+-0xc], R26 ;  /* 0xfffff41a10007986 */ /* 0x0041e8000c101908 */
[----:B------:R-:W2:Y:S01]  /*0480*/  LDG.E R21, desc[UR8][R28.64] ;  /* 0x000000081c157981 */ /* 0x000ea2000c1e1900 */
[----:B0-----:R-:W-:-:S03]  /*0490*/  IMAD.WIDE R26, R12, 0x4, R28 ;  /* 0x000000040c1a7825 */ /* 0x001fc600078e021c */
[----:B--2---:R-:W-:Y:S04]  /*04a0*/  STG.E desc[UR8][R16.64+-0x8], R21 ;  /* 0xfffff81510007986 */ /* 0x004fe8000c101908 */
[----:B------:R-:W2:Y:S01]  /*04b0*/  LDG.E R19, desc[UR8][R26.64] ;  /* 0x000000081a137981 */ /* 0x000ea2000c1e1900 */
[----:B------:R-:W-:-:S03]  /*04c0*/  IMAD.WIDE R14, R12, 0x4, R26 ;  /* 0x000000040c0e7825 */ /* 0x000fc600078e021a */
[----:B--2---:R0:W-:Y:S04]  /*04d0*/  STG.E desc[UR8][R16.64+-0x4], R19 ;  /* 0xfffffc1310007986 */ /* 0x0041e8000c101908 */
[----:B------:R-:W2:Y:S01]  /*04e0*/  LDG.E R29, desc[UR8][R14.64] ;  /* 0x000000080e1d7981 */ /* 0x000ea2000c1e1900 */
[----:B0-----:R-:W-:-:S03]  /*04f0*/  IMAD.WIDE R18, R12, 0x4, R14 ;  /* 0x000000040c127825 */ /* 0x001fc600078e020e */
[----:B--2---:R0:W-:Y:S04]  /*0500*/  STG.E desc[UR8][R16.64], R29 ;  /* 0x0000001d10007986 */ /* 0x0041e8000c101908 */
[----:B------:R-:W2:Y:S01]  /*0510*/  LDG.E R15, desc[UR8][R18.64] ;  /* 0x00000008120f7981 */ /* 0x000ea2000c1e1900 */
[----:B------:R-:W-:-:S03]  /*0520*/  IMAD.WIDE R20, R12, 0x4, R18 ;  /* 0x000000040c147825 */ /* 0x000fc600078e0212 */
[----:B--2---:R-:W-:Y:S04]  /*0530*/  STG.E desc[UR8][R16.64+0x4], R15 ;  /* 0x0000040f10007986 */ /* 0x004fe8000c101908 */
[----:B------:R-:W2:Y:S01]  /*0540*/  LDG.E R27, desc[UR8][R20.64] ;  /* 0x00000008141b7981 */ /* 0x000ea2000c1e1900 */
[----:B0-----:R-:W-:-:S03]  /*0550*/  IMAD.WIDE R28, R12, 0x4, R20 ;  /* 0x000000040c1c7825 */ /* 0x001fc600078e0214 */
[----:B--2---:R0:W-:Y:S04]  /*0560*/  STG.E desc[UR8][R16.64+0x8], R27 ;  /* 0x0000081b10007986 */ /* 0x0041e8000c101908 */
[----:B------:R-:W2:Y:S01]  /*0570*/  LDG.E R21, desc[UR8][R28.64] ;  /* 0x000000081c157981 */ /* 0x000ea2000c1e1900 */
[----:B0-----:R-:W-:-:S03]  /*0580*/  IMAD.WIDE R26, R12, 0x4, R28 ;  /* 0x000000040c1a7825 */ /* 0x001fc600078e021c */
[----:B--2---:R0:W-:Y:S04]  /*0590*/  STG.E desc[UR8][R16.64+0xc], R21 ;  /* 0x00000c1510007986 */ /* 0x0041e8000c101908 */
[----:B------:R-:W2:Y:S01]  /*05a0*/  LDG.E R28, desc[UR8][R26.64] ;  /* 0x000000081a1c7981 */ /* 0x000ea2000c1e1900 */
[----:B------:R-:W-:-:S03]  /*05b0*/  IMAD.WIDE R14, R12, 0x4, R26 ;  /* 0x000000040c0e7825 */ /* 0x000fc600078e021a */
[----:B--2---:R2:W-:Y:S04]  /*05c0*/  STG.E desc[UR8][R16.64+0x10], R28 ;  /* 0x0000101c10007986 */ /* 0x0045e8000c101908 */
[----:B------:R-:W3:Y:S01]  /*05d0*/  LDG.E R29, desc[UR8][R14.64] ;  /* 0x000000080e1d7981 */ /* 0x000ee2000c1e1900 */
[----:B------:R-:W-:-:S03]  /*05e0*/  IMAD.WIDE R18, R12, 0x4, R14 ;  /* 0x000000040c127825 */ /* 0x000fc600078e020e */
[----:B---3--:R2:W-:Y:S04]  /*05f0*/  STG.E desc[UR8][R16.64+0x14], R29 ;  /* 0x0000141d10007986 */ /* 0x0085e8000c101908 */
[----:B------:R-:W3:Y:S01]  /*0600*/  LDG.E R15, desc[UR8][R18.64] ;  /* 0x00000008120f7981 */ /* 0x000ee2000c1e1900 */
[----:B0-----:R-:W-:Y:S01]  /*0610*/  IMAD.WIDE R20, R12, 0x4, R18 ;  /* 0x000000040c147825 */ /* 0x001fe200078e0212 */
[----:B------:R-:W-:-:S04]  /*0620*/  IADD3 R25, PT, PT, R25, 0x10, RZ ;  /* 0x0000001019197810 */ /* 0x000fc80007ffe0ff */
[----:B------:R-:W-:Y:S01]  /*0630*/  ISETP.NE.AND P1, PT, R25, RZ, PT ;  /* 0x000000ff1900720c */ /* 0x000fe20003f25270 */
[----:B---3--:R2:W-:Y:S04]  /*0640*/  STG.E desc[UR8][R16.64+0x18], R15 ;  /* 0x0000180f10007986 */ /* 0x0085e8000c101908 */
[----:B------:R-:W3:Y:S01]  /*0650*/  LDG.E R20, desc[UR8][R20.64] ;  /* 0x0000000814147981 */ /* 0x000ee2000c1e1900 */
[----:B------:R-:W-:Y:S02]  /*0660*/  LEA R13, R12, R13, 0x4 ;  /* 0x0000000d0c0d7211 */ /* 0x000fe400078e20ff */
[----:B------:R-:W-:Y:S01]  /*0670*/  IADD3 R23, PT, PT, R23, 0x10, RZ ;  /* 0x0000001017177810 */ /* 0x000fe20007ffe0ff */
[----:B---3--:R2:W-:Y:S04]  /*0680*/  STG.E desc[UR8][R16.64+0x1c], R20 ;  /* 0x00001c1410007986 */ /* 0x0085e8000c101908 */
[----:B------:R-:W-:Y:S05]  /*0690*/  @P1 BRA `(.L_x_1) ;  /* 0xfffffffc001c1947 */ /* 0x000fea000383ffff */
[----:B------:R-:W-:-:S07]  /*06a0*/  MOV R26, R10 ;  /* 0x0000000a001a7202 */ /* 0x000fce0000000f00 */
.L_x_0:
[----:B------:R-:W-:-:S13]  /*06b0*/  ISETP.NE.AND P1, PT, R22, RZ, PT ;  /* 0x000000ff1600720c */ /* 0x000fda0003f25270 */
[----:B------:R-:W-:Y:S05]  /*06c0*/  @!P1 BRA `(.L_x_2) ;  /* 0x0000000400409947 */ /* 0x000fea0003800000 */
[----:B------:R-:W-:Y:S01]  /*06d0*/  ISETP.NE.AND P1, PT, R11, RZ, PT ;  /* 0x000000ff0b00720c */ /* 0x000fe20003f25270 */
[----:B------:R-:W-:-:S12]  /*06e0*/  @!P0 BRA `(.L_x_3) ;  /* 0x0000000000808947 */ /* 0x000fd80003800000 */
[----:B------:R-:W0:Y:S01]  /*06f0*/  LDC R23, c[0x0][0x398] ;  /* 0x0000e600ff177b82 */ /* 0x000e220000000800 */
[----:B--2---:R-:W-:-:S07]  /*0700*/  IMAD R16, R5, UR7, R26 ;  /* 0x0000000705107c24 */ /* 0x004fce000f8e021a */
[----:B------:R-:W2:Y:S01]  /*0710*/  LDC.64 R14, c[0x0][0x380] ;  /* 0x0000e000ff0e7b82 */ /* 0x000ea20000000a00 */
[----:B0-----:R-:W-:-:S04]  /*0720*/  IMAD R13, R16, R23, R3 ;  /* 0x00000017100d7224 */ /* 0x001fc800078e0203 */
[----:B--2---:R-:W-:-:S03]  /*0730*/  IMAD.WIDE R14, R13, 0x4, R14 ;  /* 0x000000040d0e7825 */ /* 0x004fc600078e020e */
[----:B------:R-:W0:Y:S02]  /*0740*/  LDC.64 R12, c[0x0][0x388] ;  /* 0x0000e200ff0c7b82 */ /* 0x000e240000000a00 */
[----:B-1----:R1:W2:Y:S01]  /*0750*/  LDG.E R17, desc[UR8][R14.64] ;  /* 0x000000080e117981 */ /* 0x0022a2000c1e1900 */
[----:B------:R-:W-:Y:S01]  /*0760*/  IADD3 R19, PT, PT, R2, R16, RZ ;  /* 0x0000001002137210 */ /* 0x000fe20007ffe0ff */
[----:B-1----:R-:W-:-:S04]  /*0770*/  IMAD.WIDE R14, R23, 0x4, R14 ;  /* 0x00000004170e7825 */ /* 0x002fc800078e020e */
[----:B0-----:R-:W-:-:S05]  /*0780*/  IMAD.WIDE R12, R19, 0x4, R12 ;  /* 0x00000004130c7825 */ /* 0x001fca00078e020c */
[----:B--2---:R-:W-:Y:S04]  /*0790*/  STG.E desc[UR8][R12.64], R17 ;  /* 0x000000110c007986 */ /* 0x004fe8000c101908 */
[----:B------:R-:W2:Y:S01]  /*07a0*/  LDG.E R25, desc[UR8][R14.64] ;  /* 0x000000080e197981 */ /* 0x000ea2000c1e1900 */
[----:B------:R-:W-:-:S03]  /*07b0*/  IMAD.WIDE R28, R23, 0x4, R14 ;  /* 0x00000004171c7825 */ /* 0x000fc600078e020e */
[----:B--2---:R0:W-:Y:S04]  /*07c0*/  STG.E desc[UR8][R12.64+0x4], R25 ;  /* 0x000004190c007986 */ /* 0x0041e8000c101908 */
[----:B------:R-:W2:Y:S01]  /*07d0*/  LDG.E R27, desc[UR8][R28.64] ;  /* 0x000000081c1b7981 */ /* 0x000ea2000c1e1900 */
[----:B------:R-:W-:-:S03]  /*07e0*/  IMAD.WIDE R20, R23, 0x4, R28 ;  /* 0x0000000417147825 */ /* 0x000fc600078e021c */
[----:B--2---:R3:W-:Y:S04]  /*07f0*/  STG.E desc[UR8][R12.64+0x8], R27 ;  /* 0x0000081b0c007986 */ /* 0x0047e8000c101908 */
[----:B0-----:R-:W2:Y:S01]  /*0800*/  LDG.E R25, desc[UR8][R20.64] ;  /* 0x0000000814197981 */ /* 0x001ea2000c1e1900 */
[----:B------:R-:W-:-:S03]  /*0810*/  IMAD.WIDE R18, R23, 0x4, R20 ;  /* 0x0000000417127825 */ /* 0x000fc600078e0214 */
[----:B--2---:R3:W-:Y:S04]  /*0820*/  STG.E desc[UR8][R12.64+0xc], R25 ;  /* 0x00000c190c007986 */ /* 0x0047e8000c101908 */
[----:B------:R-:W2:Y:S01]  /*0830*/  LDG.E R21, desc[UR8][R18.64] ;  /* 0x0000000812157981 */ /* 0x000ea2000c1e1900 */
        /* <DEDUP_REMOVED lines=9> */
[----:B------:R-:W-:-:S03]  /*08d0*/  IADD3 R26, PT, PT, R26, 0x8, RZ ;  /* 0x000000081a1a7810 */ /* 0x000fc60007ffe0ff */
[----:B--2---:R3:W-:Y:S04]  /*08e0*/  STG.E desc[UR8][R12.64+0x1c], R29 ;  /* 0x00001c1d0c007986 */ /* 0x0047e8000c101908 */
.L_x_3:
[----:B------:R-:W-:Y:S05]  /*08f0*/  @!P1 BRA `(.L_x_2) ;  /* 0x0000000000b49947 */ /* 0x000fea0003800000 */
[----:B---3--:R-:W-:Y:S02]  /*0900*/  IADD3 R12, PT, PT, R11, -0x1, RZ ;  /* 0xffffffff0b0c7810 */ /* 0x008fe40007ffe0ff */
[----:B------:R-:W-:Y:S02]  /*0910*/  ISETP.NE.AND P2, PT, R9, RZ, PT ;  /* 0x000000ff0900720c */ /* 0x000fe40003f45270 */
[----:B------:R-:W-:-:S13]  /*0920*/  ISETP.GE.U32.AND P1, PT, R12, 0x3, PT ;  /* 0x000000030c00780c */ /* 0x000fda0003f26070 */
[----:B------:R-:W-:Y:S05]  /*0930*/  @!P1 BRA `(.L_x_4) ;  /* 0x0000000000509947 */ /* 0x000fea0003800000 */
[----:B------:R-:W0:Y:S01]  /*0940*/  LDC R13, c[0x0][0x398] ;  /* 0x0000e600ff0d7b82 */ /* 0x000e220000000800 */
[----:B------:R-:W-:-:S07]  /*0950*/  IMAD R12, R5, UR7, R26 ;  /* 0x00000007050c7c24 */ /* 0x000fce000f8e021a */
[----:B--2---:R-:W2:Y:S01]  /*0960*/  LDC.64 R20, c[0x0][0x380] ;  /* 0x0000e000ff147b82 */ /* 0x004ea20000000a00 */
[----:B0-----:R-:W-:-:S04]  /*0970*/  IMAD R15, R12, R13, R3 ;  /* 0x0000000d0c0f7224 */ /* 0x001fc800078e0203 */
[----:B--2---:R-:W-:-:S03]  /*0980*/  IMAD.WIDE R20, R15, 0x4, R20 ;  /* 0x000000040f147825 */ /* 0x004fc600078e0214 */
[----:B------:R-:W0:Y:S02]  /*0990*/  LDC.64 R14, c[0x0][0x388] ;  /* 0x0000e200ff0e7b82 */ /* 0x000e240000000a00 */
[----:B-1----:R-:W2:Y:S01]  /*09a0*/  LDG.E R23, desc[UR8][R20.64] ;  /* 0x0000000814177981 */ /* 0x002ea2000c1e1900 */
[----:B------:R-:W-:Y:S01]  /*09b0*/  IADD3 R17, PT, PT, R2, R12, RZ ;  /* 0x0000000c02117210 */ /* 0x000fe20007ffe0ff */
[----:B------:R-:W-:-:S04]  /*09c0*/  IMAD.WIDE R18, R13, 0x4, R20 ;  /* 0x000000040d127825 */ /* 0x000fc800078e0214 */
[----:B0-----:R-:W-:-:S05]  /*09d0*/  IMAD.WIDE R14, R17, 0x4, R14 ;  /* 0x00000004110e7825 */ /* 0x001fca00078e020e */
        /* <DEDUP_REMOVED lines=10> */
.L_x_4:
[----:B------:R-:W-:Y:S05]  /*0a80*/  @!P2 BRA `(.L_x_2) ;  /* 0x000000000050a947 */ /* 0x000fea0003800000 */
[----:B--2---:R-:W2:Y:S01]  /*0a90*/  LDC R17, c[0x0][0x398] ;  /* 0x0000e600ff117b82 */ /* 0x004ea20000000800 */
[----:B------:R-:W-:-:S07]  /*0aa0*/  IMAD R16, R5, UR7, R26 ;  /* 0x0000000705107c24 */ /* 0x000fce000f8e021a */
[----:B0-----:R-:W0:Y:S01]  /*0ab0*/  LDC.64 R12, c[0x0][0x380] ;  /* 0x0000e000ff0c7b82 */ /* 0x001e220000000a00 */
[----:B--2---:R-:W-:-:S04]  /*0ac0*/  IMAD R15, R16, R17, R3 ;  /* 0x00000011100f7224 */ /* 0x004fc800078e0203 */
[----:B0-----:R-:W-:-:S03]  /*0ad0*/  IMAD.WIDE R14, R15, 0x4, R12 ;  /* 0x000000040f0e7825 */ /* 0x001fc600078e020c */
[----:B------:R-:W0:Y:S02]  /*0ae0*/  LDC.64 R12, c[0x0][0x388] ;  /* 0x0000e200ff0c7b82 */ /* 0x000e240000000a00 */
[----:B-1----:R-:W2:Y:S01]  /*0af0*/  LDG.E R19, desc[UR8][R14.64] ;  /* 0x000000080e137981 */ /* 0x002ea2000c1e1900 */
[----:B------:R-:W-:Y:S02]  /*0b00*/  ISETP.NE.AND P1, PT, R9, 0x1, PT ;  /* 0x000000010900780c */ /* 0x000fe40003f25270 */
[----:B------:R-:W-:-:S05]  /*0b10*/  IADD3 R21, PT, PT, R2, R16, RZ ;  /* 0x0000001002157210 */ /* 0x000fca0007ffe0ff */
[----:B0-----:R-:W-:-:S05]  /*0b20*/  IMAD.WIDE R12, R21, 0x4, R12 ;  /* 0x00000004150c7825 */ /* 0x001fca00078e020c */
[----:B--2---:R4:W-:Y:S01]  /*0b30*/  STG.E desc[UR8][R12.64], R19 ;  /* 0x000000130c007986 */ /* 0x0049e2000c101908 */
[----:B------:R-:W-:Y:S05]  /*0b40*/  @!P1 BRA `(.L_x_2) ;  /* 0x0000000000209947 */ /* 0x000fea0003800000 */
[----:B------:R-:W-:-:S05]  /*0b50*/  IMAD.WIDE R14, R17, 0x4, R14 ;  /* 0x00000004110e7825 */ /* 0x000fca00078e020e */
[----:B----4-:R-:W2:Y:S01]  /*0b60*/  LDG.E R19, desc[UR8][R14.64] ;  /* 0x000000080e137981 */ /* 0x010ea2000c1e1900 */
[----:B------:R-:W-:-:S03]  /*0b70*/  ISETP.NE.AND P1, PT, R9, 0x2, PT ;  /* 0x000000020900780c */ /* 0x000fc60003f25270 */
[----:B--2---:R0:W-:Y:S10]  /*0b80*/  STG.E desc[UR8][R12.64+0x4], R19 ;  /* 0x000004130c007986 */ /* 0x0041f4000c101908 */
[----:B------:R-:W-:Y:S05]  /*0b90*/  @!P1 BRA `(.L_x_2) ;  /* 0x00000000000c9947 */ /* 0x000fea0003800000 */
[----:B------:R-:W-:-:S06]  /*0ba0*/  IMAD.WIDE R14, R17, 0x4, R14 ;  /* 0x00000004110e7825 */ /* 0x000fcc00078e020e */
[----:B------:R-:W2:Y:S04]  /*0bb0*/  LDG.E R15, desc[UR8][R14.64] ;  /* 0x000000080e0f7981 */ /* 0x000ea8000c1e1900 */
[----:B--2---:R1:W-:Y:S02]  /*0bc0*/  STG.E desc[UR8][R12.64+0x8], R15 ;  /* 0x0000080f0c007986 */ /* 0x0043e4000c101908 */
.L_x_2:
[----:B------:R-:W5:Y:S01]  /*0bd0*/  LDCU UR7, c[0x0][0x39c] ;  /* 0x00007380ff0777ac */ /* 0x000f620008000800 */
[----:B------:R-:W-:-:S04]  /*0be0*/  IADD3 R5, PT, PT, R5, 0x1, RZ ;  /* 0x0000000105057810 */ /* 0x000fc80007ffe0ff */
[----:B-----5:R-:W-:-:S13]  /*0bf0*/  ISETP.NE.AND P1, PT, R5, UR7, PT ;  /* 0x0000000705007c0c */ /* 0x020fda000bf25270 */
[----:B------:R-:W-:Y:S05]  /*0c00*/  @P1 BRA `(.L_x_5) ;  /* 0xfffffff400941947 */ /* 0x000fea000383ffff */
[----:B------:R-:W5:Y:S01]  /*0c10*/  LDCU UR7, c[0x0][0x3a0] ;  /* 0x00007400ff0777ac */ /* 0x000f620008000800 */
[----:B------:R-:W-:-:S04]  /*0c20*/  IADD3 R7, PT, PT, R7, 0x1, RZ ;  /* 0x0000000107077810 */ /* 0x000fc80007ffe0ff */
[----:B-----5:R-:W-:-:S13]  /*0c30*/  ISETP.NE.AND P1, PT, R7, UR7, PT ;  /* 0x0000000707007c0c */ /* 0x020fda000bf25270 */
[----:B------:R-:W-:Y:S05]  /*0c40*/  @P1 BRA `(.L_x_6) ;  /* 0xfffffff400681947 */ /* 0x000fea000383ffff */
[----:B-1----:R-:W-:Y:S05]  /*0c50*/  EXIT ;  /* 0x000000000000794d */ /* 0x002fea0003800000 */
.L_x_7:
[----:B------:R-:W-:-:S00]  /*0c60*/  BRA `(.L_x_7) ;  /* 0xfffffffc00fc7947 */ /* 0x000fc0000383ffff */
[----:B------:R-:W-:-:S00]  /*0c70*/  NOP ;  /* 0x0000000000007918 */ /* 0x000fc00000000000 */
        /* <DEDUP_REMOVED lines=8> */
.L_x_8:


//--------------------- .nv.shared.reserved.0     --------------------------
	.section	.nv.shared.reserved.0,"aw",@nobits
	.weak		__nv_reservedSMEM_offset_0_alias
	.size		__nv_reservedSMEM_offset_0_alias, 0, 64
	.other		__nv_reservedSMEM_offset_0_alias,@"STO_CUDA_RESERVED_SHARED STV_DEFAULT"
__nv_reservedSMEM_offset_0_alias:
	.zero		0
	.zero		64


//--------------------- .nv.constant0._Z12permuteData2PKfPfiiiii --------------------------
	.section	.nv.constant0._Z12permuteData2PKfPfiiiii,"a",@progbits
	.sectionflags	@""
	.align	4
.nv.constant0._Z12permuteData2PKfPfiiiii:
	.zero		932


//--------------------- SYMBOLS --------------------------

	.type		.nv.reservedSmem.offset0,@object
	.size		.nv.reservedSmem.offset0,0x4
